//
// Generated by NVIDIA NVVM Compiler
//
// Compiler Build ID: CL-36424714
// Cuda compilation tools, release 13.0, V13.0.88
// Based on NVVM 20.0.0
//

.version 9.0
.target sm_100
.address_size 64

	// .globl	_Z17checkCircumcircleP8TrianglePb5Pointi

.visible .entry _Z17checkCircumcircleP8TrianglePb5Pointi(
	.param .u64 .ptr .align 1 _Z17checkCircumcircleP8TrianglePb5Pointi_param_0,
	.param .u64 .ptr .align 1 _Z17checkCircumcircleP8TrianglePb5Pointi_param_1,
	.param .align 8 .b8 _Z17checkCircumcircleP8TrianglePb5Pointi_param_2[16],
	.param .u32 _Z17checkCircumcircleP8TrianglePb5Pointi_param_3
)
{
	.reg .pred 	%p<3>;
	.reg .b16 	%rs<2>;
	.reg .b32 	%r<6>;
	.reg .b64 	%rd<9>;
	.reg .b64 	%fd<34>;

	ld.param.f64 	%fd2, [_Z17checkCircumcircleP8TrianglePb5Pointi_param_2+8];
	ld.param.f64 	%fd1, [_Z17checkCircumcircleP8TrianglePb5Pointi_param_2];
	ld.param.u64 	%rd1, [_Z17checkCircumcircleP8TrianglePb5Pointi_param_0];
	ld.param.u64 	%rd2, [_Z17checkCircumcircleP8TrianglePb5Pointi_param_1];
	ld.param.u32 	%r2, [_Z17checkCircumcircleP8TrianglePb5Pointi_param_3];
	mov.u32 	%r3, %ctaid.x;
	mov.u32 	%r4, %ntid.x;
	mov.u32 	%r5, %tid.x;
	mad.lo.s32 	%r1, %r3, %r4, %r5;
	setp.ge.s32 	%p1, %r1, %r2;
	@%p1 bra 	$L__BB0_2;
	cvta.to.global.u64 	%rd3, %rd1;
	cvta.to.global.u64 	%rd4, %rd2;
	cvt.s64.s32 	%rd5, %r1;
	mul.wide.s32 	%rd6, %r1, 48;
	add.s64 	%rd7, %rd3, %rd6;
	ld.global.f64 	%fd3, [%rd7];
	sub.f64 	%fd4, %fd3, %fd1;
	ld.global.f64 	%fd5, [%rd7+8];
	sub.f64 	%fd6, %fd5, %fd2;
	ld.global.f64 	%fd7, [%rd7+16];
	sub.f64 	%fd8, %fd7, %fd1;
	ld.global.f64 	%fd9, [%rd7+24];
	sub.f64 	%fd10, %fd9, %fd2;
	ld.global.f64 	%fd11, [%rd7+32];
	sub.f64 	%fd12, %fd11, %fd1;
	ld.global.f64 	%fd13, [%rd7+40];
	sub.f64 	%fd14, %fd13, %fd2;
	mul.f64 	%fd15, %fd6, %fd6;
	fma.rn.f64 	%fd16, %fd4, %fd4, %fd15;
	mul.f64 	%fd17, %fd8, %fd14;
	mul.f64 	%fd18, %fd10, %fd12;
	sub.f64 	%fd19, %fd17, %fd18;
	mul.f64 	%fd20, %fd16, %fd19;
	mul.f64 	%fd21, %fd10, %fd10;
	fma.rn.f64 	%fd22, %fd8, %fd8, %fd21;
	mul.f64 	%fd23, %fd4, %fd14;
	mul.f64 	%fd24, %fd6, %fd12;
	sub.f64 	%fd25, %fd23, %fd24;
	mul.f64 	%fd26, %fd22, %fd25;
	sub.f64 	%fd27, %fd20, %fd26;
	mul.f64 	%fd28, %fd14, %fd14;
	fma.rn.f64 	%fd29, %fd12, %fd12, %fd28;
	mul.f64 	%fd30, %fd4, %fd10;
	mul.f64 	%fd31, %fd6, %fd8;
	sub.f64 	%fd32, %fd30, %fd31;
	fma.rn.f64 	%fd33, %fd32, %fd29, %fd27;
	setp.gt.f64 	%p2, %fd33, 0d0000000000000000;
	selp.u16 	%rs1, 1, 0, %p2;
	add.s64 	%rd8, %rd4, %rd5;
	st.global.u8 	[%rd8], %rs1;
$L__BB0_2:
	ret;

}


// ===== COMPILED SASS (sm_100) =====

	.target	sm_100

	.elftype	@"ET_EXEC"


//--------------------- .note.nv.tkinfo           --------------------------
	.section	.note.nv.tkinfo,"",@"SHT_NOTE"
	.sectionflags	@"SHF_NOTE_NV_TKINFO"
	.tkinfo
        /*0018*/ 	.word	0x00000002
        /*0030*/ 	.string	""
        /*0030*/ 	.string	"ptxas"
        /*0030*/ 	.string	"Cuda compilation tools, release 13.0, V13.0.88"
        /*0030*/ 	.string	"Build cuda_13.0.r13.0/compiler.36424714_0"
        /*0030*/ 	.string	"-arch sm_100 -m 64 "



//--------------------- .note.nv.cuinfo           --------------------------
	.section	.note.nv.cuinfo,"",@"SHT_NOTE"
	.sectionflags	@"SHF_NOTE_NV_CUINFO"
        /*0018*/ 	.short	0x0002
        /*001a*/ 	.short	0x0064
        /*001c*/ 	.short	0x0082
	.zero		2


//--------------------- .nv.info                  --------------------------
	.section	.nv.info,"",@"SHT_CUDA_INFO"
	.align	4


	//----- nvinfo : EIATTR_REGCOUNT
	.align		4
        /*0000*/ 	.byte	0x04, 0x2f
        /*0002*/ 	.short	(.L_1 - .L_0)
	.align		4
.L_0:
        /*0004*/ 	.word	index@(_Z17checkCircumcircleP8TrianglePb5Pointi)
        /*0008*/ 	.word	0x00000018


	//----- nvinfo : EIATTR_FRAME_SIZE
	.align		4
.L_1:
        /*000c*/ 	.byte	0x04, 0x11
        /*000e*/ 	.short	(.L_3 - .L_2)
	.align		4
.L_2:
        /*0010*/ 	.word	index@(_Z17checkCircumcircleP8TrianglePb5Pointi)
        /*0014*/ 	.word	0x00000000


	//----- nvinfo : EIATTR_MIN_STACK_SIZE
	.align		4
.L_3:
        /*0018*/ 	.byte	0x04, 0x12
        /*001a*/ 	.short	(.L_5 - .L_4)
	.align		4
.L_4:
        /*001c*/ 	.word	index@(_Z17checkCircumcircleP8TrianglePb5Pointi)
        /*0020*/ 	.word	0x00000000
.L_5:


//--------------------- .nv.compat                --------------------------
	.section	.nv.compat,"",@"SHT_CUDA_COMPAT_INFO"
	.align	4
        /*0000*/ 	.byte	0x02, 0x09, 0x00, 0x00, 0x02, 0x02, 0x01, 0x00, 0x02, 0x05, 0x05, 0x00, 0x03, 0x07, 0x01, 0x01
        /*0010*/ 	.byte	0x02, 0x03, 0x00, 0x00, 0x02, 0x06, 0x01, 0x00, 0x04, 0x0b, 0x08, 0x00, 0x01, 0x00, 0x00, 0x00
        /*0020*/ 	.byte	0x00, 0x00, 0x00, 0x00


//--------------------- .nv.info._Z17checkCircumcircleP8TrianglePb5Pointi --------------------------
	.section	.nv.info._Z17checkCircumcircleP8TrianglePb5Pointi,"",@"SHT_CUDA_INFO"
	.sectionflags	@""
	.align	4


	//----- nvinfo : EIATTR_CUDA_API_VERSION
	.align		4
        /*0000*/ 	.byte	0x04, 0x37
        /*0002*/ 	.short	(.L_7 - .L_6)
.L_6:
        /*0004*/ 	.word	0x00000082


	//----- nvinfo : EIATTR_KPARAM_INFO
	.align		4
.L_7:
        /*0008*/ 	.byte	0x04, 0x17
        /*000a*/ 	.short	(.L_9 - .L_8)
.L_8:
        /*000c*/ 	.word	0x00000000
        /*0010*/ 	.short	0x0003
        /*0012*/ 	.short	0x0020
        /*0014*/ 	.byte	0x00, 0xf0, 0x11, 0x00


	//----- nvinfo : EIATTR_KPARAM_INFO
	.align		4
.L_9:
        /*0018*/ 	.byte	0x04, 0x17
        /*001a*/ 	.short	(.L_11 - .L_10)
.L_10:
        /*001c*/ 	.word	0x00000000
        /*0020*/ 	.short	0x0002
        /*0022*/ 	.short	0x0010
        /*0024*/ 	.byte	0x00, 0xf0, 0x41, 0x00


	//----- nvinfo : EIATTR_KPARAM_INFO
	.align		4
.L_11:
        /*0028*/ 	.byte	0x04, 0x17
        /*002a*/ 	.short	(.L_13 - .L_12)
.L_12:
        /*002c*/ 	.word	0x00000000
        /*0030*/ 	.short	0x0001
        /*0032*/ 	.short	0x0008
        /*0034*/ 	.byte	0x00, 0xf5, 0x21, 0x00


	//----- nvinfo : EIATTR_KPARAM_INFO
	.align		4
.L_13:
        /*0038*/ 	.byte	0x04, 0x17
        /*003a*/ 	.short	(.L_15 - .L_14)
.L_14:
        /*003c*/ 	.word	0x00000000
        /*0040*/ 	.short	0x0000
        /*0042*/ 	.short	0x0000
        /*0044*/ 	.byte	0x00, 0xf5, 0x21, 0x00


	//----- nvinfo : EIATTR_SPARSE_MMA_MASK
	.align		4
.L_15:
        /*0048*/ 	.byte	0x03, 0x50
        /*004a*/ 	.short	0x0000


	//----- nvinfo : EIATTR_MAXREG_COUNT
	.align		4
        /*004c*/ 	.byte	0x03, 0x1b
        /*004e*/ 	.short	0x00ff


	//----- nvinfo : EIATTR_MERCURY_ISA_VERSION
	.align		4
        /*0050*/ 	.byte	0x03, 0x5f
        /*0052*/ 	.short	0x0101


	//----- nvinfo : EIATTR_VRC_CTA_INIT_COUNT
	.align		4
        /*0054*/ 	.byte	0x02, 0x4a
	.zero		1
	.zero		1


	//----- nvinfo : EIATTR_EXIT_INSTR_OFFSETS
	.align		4
        /*0058*/ 	.byte	0x04, 0x1c
        /*005a*/ 	.short	(.L_17 - .L_16)


	//   ....[0]....
.L_16:
        /*005c*/ 	.word	0x00000070


	//   ....[1]....
        /*0060*/ 	.word	0x000002d0


	//----- nvinfo : EIATTR_CBANK_PARAM_SIZE
	.align		4
.L_17:
        /*0064*/ 	.byte	0x03, 0x19
        /*0066*/ 	.short	0x0024


	//----- nvinfo : EIATTR_PARAM_CBANK
	.align		4
        /*0068*/ 	.byte	0x04, 0x0a
        /*006a*/ 	.short	(.L_19 - .L_18)
	.align		4
.L_18:
        /*006c*/ 	.word	index@(.nv.constant0._Z17checkCircumcircleP8TrianglePb5Pointi)
        /*0070*/ 	.short	0x0380
        /*0072*/ 	.short	0x0024


	//----- nvinfo : EIATTR_SW_WAR
	.align		4
.L_19:
        /*0074*/ 	.byte	0x04, 0x36
        /*0076*/ 	.short	(.L_21 - .L_20)
.L_20:
        /*0078*/ 	.word	0x00000008
.L_21:


//--------------------- .nv.callgraph             --------------------------
	.section	.nv.callgraph,"",@"SHT_CUDA_CALLGRAPH"
	.align	4
	.sectionentsize	8
	.align		4
        /*0000*/ 	.word	0x00000000
	.align		4
        /*0004*/ 	.word	0xffffffff
	.align		4
        /*0008*/ 	.word	0x00000000
	.align		4
        /*000c*/ 	.word	0xfffffffe
	.align		4
        /*0010*/ 	.word	0x00000000
	.align		4
        /*0014*/ 	.word	0xfffffffd
	.align		4
        /*0018*/ 	.word	0x00000000
	.align		4
        /*001c*/ 	.word	0xfffffffc


//--------------------- .text._Z17checkCircumcircleP8TrianglePb5Pointi --------------------------
	.section	.text._Z17checkCircumcircleP8TrianglePb5Pointi,"ax",@progbits
	.align	128
        .global         _Z17checkCircumcircleP8TrianglePb5Pointi
        .type           _Z17checkCircumcircleP8TrianglePb5Pointi,@function
        .size           _Z17checkCircumcircleP8TrianglePb5Pointi,(.L_x_1 - _Z17checkCircumcircleP8TrianglePb5Pointi)
        .other          _Z17checkCircumcircleP8TrianglePb5Pointi,@"STO_CUDA_ENTRY STV_DEFAULT"
_Z17checkCircumcircleP8TrianglePb5Pointi:
.text._Z17checkCircumcircleP8TrianglePb5Pointi:
[----:B------:R-:W-:Y:S01]  /*0000*/  LDC R1, c[0x0][0x37c] ;  /* 0x0000df00ff017b82 */ /* 0x000fe20000000800 */
[----:B------:R-:W0:Y:S07]  /*0010*/  S2R R3, SR_TID.X ;  /* 0x0000000000037919 */ /* 0x000e2e0000002100 */
[----:B------:R-:W0:Y:S01]  /*0020*/  S2UR UR4, SR_CTAID.X ;  /* 0x00000000000479c3 */ /* 0x000e220000002500 */
[----:B------:R-:W1:Y:S07]  /*0030*/  LDCU UR5, c[0x0][0x3a0] ;  /* 0x00007400ff0577ac */ /* 0x000e6e0008000800 */
[----:B------:R-:W0:Y:S02]  /*0040*/  LDC R0, c[0x0][0x360] ;  /* 0x0000d800ff007b82 */ /* 0x000e240000000800 */
[----:B0-----:R-:W-:-:S05]  /*0050*/  IMAD R0, R0, UR4, R3 ;  /* 0x0000000400007c24 */ /* 0x001fca000f8e0203 */
[----:B-1----:R-:W-:-:S13]  /*0060*/  ISETP.GE.AND P0, PT, R0, UR5, PT ;  /* 0x0000000500007c0c */ /* 0x002fda000bf06270 */
[----:B------:R-:W-:Y:S05]  /*0070*/  @P0 EXIT ;  /* 0x000000000000094d */ /* 0x000fea0003800000 */
[----:B------:R-:W0:Y:S01]  /*0080*/  LDC.64 R14, c[0x0][0x380] ;  /* 0x0000e000ff0e7b82 */ /* 0x000e220000000a00 */
[----:B------:R-:W1:Y:S01]  /*0090*/  LDCU.64 UR4, c[0x0][0x358] ;  /* 0x00006b00ff0477ac */ /* 0x000e620008000a00 */
[----:B------:R-:W2:Y:S01]  /*00a0*/  LDCU.128 UR8, c[0x0][0x390] ;  /* 0x00007200ff0877ac */ /* 0x000ea20008000c00 */
[----:B------:R-:W3:Y:S01]  /*00b0*/  LDCU.64 UR6, c[0x0][0x388] ;  /* 0x00007100ff0677ac */ /* 0x000ee20008000a00 */
[----:B0-----:R-:W-:-:S05]  /*00c0*/  IMAD.WIDE R14, R0, 0x30, R14 ;  /* 0x00000030000e7825 */ /* 0x001fca00078e020e */
[----:B-1----:R-:W2:Y:S04]  /*00d0*/  LDG.E.64 R6, desc[UR4][R14.64+0x8] ;  /* 0x000008040e067981 */ /* 0x002ea8000c1e1b00 */
[----:B------:R-:W4:Y:S04]  /*00e0*/  LDG.E.64 R2, desc[UR4][R14.64+0x18] ;  /* 0x000018040e027981 */ /* 0x000f28000c1e1b00 */
[----:B------:R-:W5:Y:S04]  /*00f0*/  LDG.E.64 R4, desc[UR4][R14.64+0x20] ;  /* 0x000020040e047981 */ /* 0x000f68000c1e1b00 */
[----:B------:R-:W3:Y:S04]  /*0100*/  LDG.E.64 R8, desc[UR4][R14.64] ;  /* 0x000000040e087981 */ /* 0x000ee8000c1e1b00 */
[----:B------:R-:W3:Y:S04]  /*0110*/  LDG.E.64 R12, desc[UR4][R14.64+0x10] ;  /* 0x000010040e0c7981 */ /* 0x000ee8000c1e1b00 */
[----:B------:R0:W3:Y:S01]  /*0120*/  LDG.E.64 R10, desc[UR4][R14.64+0x28] ;  /* 0x000028040e0a7981 */ /* 0x0000e2000c1e1b00 */
[----:B--2---:R-:W-:-:S02]  /*0130*/  DADD R6, R6, -UR10 ;  /* 0x8000000a06067e29 */ /* 0x004fc40008000000 */
[----:B----4-:R-:W-:Y:S02]  /*0140*/  DADD R2, R2, -UR10 ;  /* 0x8000000a02027e29 */ /* 0x010fe40008000000 */
[----:B-----5:R-:W-:-:S04]  /*0150*/  DADD R4, R4, -UR8 ;  /* 0x8000000804047e29 */ /* 0x020fc80008000000 */
[----:B0-----:R-:W-:Y:S02]  /*0160*/  DMUL R14, R6, R6 ;  /* 0x00000006060e7228 */ /* 0x001fe40000000000 */
[----:B---3--:R-:W-:Y:S02]  /*0170*/  DADD R8, R8, -UR8 ;  /* 0x8000000808087e29 */ /* 0x008fe40008000000 */
[----:B------:R-:W-:Y:S02]  /*0180*/  DMUL R18, R2, R2 ;  /* 0x0000000202127228 */ /* 0x000fe40000000000 */
[----:B------:R-:W-:Y:S02]  /*0190*/  DADD R12, R12, -UR8 ;  /* 0x800000080c0c7e29 */ /* 0x000fe40008000000 */
[----:B------:R-:W-:Y:S02]  /*01a0*/  DMUL R20, R6, R4 ;  /* 0x0000000406147228 */ /* 0x000fe40000000000 */
[----:B------:R-:W-:-:S02]  /*01b0*/  DADD R10, R10, -UR10 ;  /* 0x8000000a0a0a7e29 */ /* 0x000fc40008000000 */
[----:B------:R-:W-:Y:S02]  /*01c0*/  DMUL R16, R2, R4 ;  /* 0x0000000402107228 */ /* 0x000fe40000000000 */
[-C--:B------:R-:W-:Y:S02]  /*01d0*/  DFMA R18, R12, R12.reuse, R18 ;  /* 0x0000000c0c12722b */ /* 0x080fe40000000012 */
[----:B------:R-:W-:Y:S02]  /*01e0*/  DMUL R6, R6, R12 ;  /* 0x0000000c06067228 */ /* 0x000fe40000000000 */
[-C--:B------:R-:W-:Y:S02]  /*01f0*/  DFMA R20, R8, R10.reuse, -R20 ;  /* 0x0000000a0814722b */ /* 0x080fe40000000814 */
[-C--:B------:R-:W-:Y:S02]  /*0200*/  DFMA R12, R12, R10.reuse, -R16 ;  /* 0x0000000a0c0c722b */ /* 0x080fe40000000810 */
[----:B------:R-:W-:-:S02]  /*0210*/  DMUL R10, R10, R10 ;  /* 0x0000000a0a0a7228 */ /* 0x000fc40000000000 */
[----:B------:R-:W-:Y:S02]  /*0220*/  DFMA R14, R8, R8, R14 ;  /* 0x00000008080e722b */ /* 0x000fe4000000000e */
[----:B------:R-:W-:Y:S02]  /*0230*/  DMUL R18, R18, R20 ;  /* 0x0000001412127228 */ /* 0x000fe40000000000 */
[----:B------:R-:W-:Y:S02]  /*0240*/  DFMA R6, R8, R2, -R6 ;  /* 0x000000020806722b */ /* 0x000fe40000000806 */
[----:B------:R-:W-:Y:S01]  /*0250*/  DFMA R10, R4, R4, R10 ;  /* 0x00000004040a722b */ /* 0x000fe2000000000a */
[----:B------:R-:W-:-:S03]  /*0260*/  IADD3 R2, P1, PT, R0, UR6, RZ ;  /* 0x0000000600027c10 */ /* 0x000fc6000ff3e0ff */
[----:B------:R-:W-:Y:S01]  /*0270*/  DFMA R12, R14, R12, -R18 ;  /* 0x0000000c0e0c722b */ /* 0x000fe20000000812 */
[----:B------:R-:W-:-:S07]  /*0280*/  LEA.HI.X.SX32 R3, R0, UR7, 0x1, P1 ;  /* 0x0000000700037c11 */ /* 0x000fce00088f0eff */
[----:B------:R-:W-:-:S08]  /*0290*/  DFMA R6, R10, R6, R12 ;  /* 0x000000060a06722b */ /* 0x000fd0000000000c */
[----:B------:R-:W-:-:S06]  /*02a0*/  DSETP.GT.AND P0, PT, R6, RZ, PT ;  /* 0x000000ff0600722a */ /* 0x000fcc0003f04000 */
[----:B------:R-:W-:-:S05]  /*02b0*/  SEL R5, RZ, 0x1, !P0 ;  /* 0x00000001ff057807 */ /* 0x000fca0004000000 */
[----:B------:R-:W-:Y:S01]  /*02c0*/  STG.E.U8 desc[UR4][R2.64], R5 ;  /* 0x0000000502007986 */ /* 0x000fe2000c101104 */
[----:B------:R-:W-:Y:S05]  /*02d0*/  EXIT ;  /* 0x000000000000794d */ /* 0x000fea0003800000 */
.L_x_0:
[----:B------:R-:W-:-:S00]  /*02e0*/  BRA `(.L_x_0) ;  /* 0xfffffffc00fc7947 */ /* 0x000fc0000383ffff */
[----:B------:R-:W-:-:S00]  /*02f0*/  NOP ;  /* 0x0000000000007918 */ /* 0x000fc00000000000 */
        /* <DEDUP_REMOVED lines=8> */
.L_x_1:


//--------------------- .nv.shared.reserved.0     --------------------------
	.section	.nv.shared.reserved.0,"aw",@nobits
	.weak		__nv_reservedSMEM_offset_0_alias
	.size		__nv_reservedSMEM_offset_0_alias, 0, 64
	.other		__nv_reservedSMEM_offset_0_alias,@"STO_CUDA_RESERVED_SHARED STV_DEFAULT"
__nv_reservedSMEM_offset_0_alias:
	.zero		0
	.zero		64


//--------------------- .nv.constant0._Z17checkCircumcircleP8TrianglePb5Pointi --------------------------
	.section	.nv.constant0._Z17checkCircumcircleP8TrianglePb5Pointi,"a",@progbits
	.sectionflags	@""
	.align	4
.nv.constant0._Z17checkCircumcircleP8TrianglePb5Pointi:
	.zero		932


//--------------------- SYMBOLS --------------------------

	.type		.nv.reservedSmem.offset0,@object
	.size		.nv.reservedSmem.offset0,0x4
